//
// Generated by NVIDIA NVVM Compiler
//
// Compiler Build ID: CL-36424714
// Cuda compilation tools, release 13.0, V13.0.88
// Based on NVVM 20.0.0
//

.version 9.0
.target sm_100
.address_size 64

	// .globl	_Z7matMultPiS_S_i

.visible .entry _Z7matMultPiS_S_i(
	.param .u64 .ptr .align 1 _Z7matMultPiS_S_i_param_0,
	.param .u64 .ptr .align 1 _Z7matMultPiS_S_i_param_1,
	.param .u64 .ptr .align 1 _Z7matMultPiS_S_i_param_2,
	.param .u32 _Z7matMultPiS_S_i_param_3
)
{
	.reg .pred 	%p<10>;
	.reg .b32 	%r<105>;
	.reg .b64 	%rd<67>;

	ld.param.u64 	%rd14, [_Z7matMultPiS_S_i_param_0];
	ld.param.u64 	%rd15, [_Z7matMultPiS_S_i_param_1];
	ld.param.u32 	%r30, [_Z7matMultPiS_S_i_param_3];
	cvta.to.global.u64 	%rd1, %rd15;
	cvta.to.global.u64 	%rd2, %rd14;
	mov.u32 	%r31, %ctaid.y;
	mov.u32 	%r32, %ntid.y;
	mov.u32 	%r33, %tid.y;
	mad.lo.s32 	%r1, %r31, %r32, %r33;
	mov.u32 	%r34, %ctaid.x;
	mov.u32 	%r35, %ntid.x;
	mov.u32 	%r36, %tid.x;
	mad.lo.s32 	%r2, %r34, %r35, %r36;
	max.s32 	%r37, %r1, %r2;
	setp.ge.s32 	%p1, %r37, %r30;
	@%p1 bra 	$L__BB0_13;
	mul.lo.s32 	%r3, %r30, %r1;
	and.b32  	%r4, %r30, 7;
	setp.lt.u32 	%p2, %r30, 8;
	mov.b32 	%r99, 0;
	mov.u32 	%r104, %r99;
	@%p2 bra 	$L__BB0_4;
	and.b32  	%r99, %r30, 2147483640;
	neg.s32 	%r93, %r99;
	mul.wide.s32 	%rd16, %r30, 4;
	add.s64 	%rd3, %rd1, %rd16;
	shl.b32 	%r7, %r30, 3;
	mul.wide.s32 	%rd17, %r30, 8;
	add.s64 	%rd4, %rd1, %rd17;
	mul.wide.s32 	%rd18, %r30, 12;
	add.s64 	%rd5, %rd1, %rd18;
	mul.wide.s32 	%rd19, %r30, 16;
	add.s64 	%rd6, %rd1, %rd19;
	mul.wide.s32 	%rd20, %r30, 20;
	add.s64 	%rd7, %rd1, %rd20;
	mul.wide.s32 	%rd21, %r30, 24;
	add.s64 	%rd8, %rd1, %rd21;
	mul.wide.s32 	%rd22, %r30, 28;
	add.s64 	%rd9, %rd1, %rd22;
	mul.wide.u32 	%rd23, %r3, 4;
	add.s64 	%rd24, %rd23, %rd2;
	add.s64 	%rd66, %rd24, 16;
	mov.b32 	%r104, 0;
	mov.u32 	%r92, %r2;
$L__BB0_3:
	.pragma "nounroll";
	mul.wide.s32 	%rd25, %r92, 4;
	add.s64 	%rd26, %rd3, %rd25;
	add.s64 	%rd27, %rd4, %rd25;
	add.s64 	%rd28, %rd5, %rd25;
	add.s64 	%rd29, %rd6, %rd25;
	add.s64 	%rd30, %rd7, %rd25;
	add.s64 	%rd31, %rd8, %rd25;
	add.s64 	%rd32, %rd9, %rd25;
	add.s64 	%rd33, %rd1, %rd25;
	ld.global.u32 	%r41, [%rd66+-16];
	ld.global.u32 	%r42, [%rd33];
	mad.lo.s32 	%r43, %r42, %r41, %r104;
	ld.global.u32 	%r44, [%rd66+-12];
	ld.global.u32 	%r45, [%rd26];
	mad.lo.s32 	%r46, %r45, %r44, %r43;
	ld.global.u32 	%r47, [%rd66+-8];
	ld.global.u32 	%r48, [%rd27];
	mad.lo.s32 	%r49, %r48, %r47, %r46;
	ld.global.u32 	%r50, [%rd66+-4];
	ld.global.u32 	%r51, [%rd28];
	mad.lo.s32 	%r52, %r51, %r50, %r49;
	ld.global.u32 	%r53, [%rd66];
	ld.global.u32 	%r54, [%rd29];
	mad.lo.s32 	%r55, %r54, %r53, %r52;
	ld.global.u32 	%r56, [%rd66+4];
	ld.global.u32 	%r57, [%rd30];
	mad.lo.s32 	%r58, %r57, %r56, %r55;
	ld.global.u32 	%r59, [%rd66+8];
	ld.global.u32 	%r60, [%rd31];
	mad.lo.s32 	%r61, %r60, %r59, %r58;
	ld.global.u32 	%r62, [%rd66+12];
	ld.global.u32 	%r63, [%rd32];
	mad.lo.s32 	%r104, %r63, %r62, %r61;
	add.s32 	%r93, %r93, 8;
	add.s32 	%r92, %r92, %r7;
	add.s64 	%rd66, %rd66, 32;
	setp.ne.s32 	%p3, %r93, 0;
	@%p3 bra 	$L__BB0_3;
$L__BB0_4:
	setp.eq.s32 	%p4, %r4, 0;
	@%p4 bra 	$L__BB0_12;
	and.b32  	%r17, %r30, 3;
	setp.lt.u32 	%p5, %r4, 4;
	@%p5 bra 	$L__BB0_7;
	add.s32 	%r65, %r99, %r3;
	mul.wide.u32 	%rd34, %r65, 4;
	add.s64 	%rd35, %rd2, %rd34;
	ld.global.u32 	%r66, [%rd35];
	mad.lo.s32 	%r67, %r99, %r30, %r2;
	mul.wide.s32 	%rd36, %r67, 4;
	add.s64 	%rd37, %rd1, %rd36;
	ld.global.u32 	%r68, [%rd37];
	mad.lo.s32 	%r69, %r68, %r66, %r104;
	cvt.u64.u32 	%rd38, %r3;
	cvt.u64.u32 	%rd39, %r99;
	add.s64 	%rd40, %rd39, %rd38;
	shl.b64 	%rd41, %rd40, 2;
	add.s64 	%rd42, %rd2, %rd41;
	ld.global.u32 	%r70, [%rd42+4];
	mul.wide.s32 	%rd43, %r30, 4;
	add.s64 	%rd44, %rd37, %rd43;
	ld.global.u32 	%r71, [%rd44];
	mad.lo.s32 	%r72, %r71, %r70, %r69;
	ld.global.u32 	%r73, [%rd42+8];
	add.s64 	%rd45, %rd44, %rd43;
	ld.global.u32 	%r74, [%rd45];
	mad.lo.s32 	%r75, %r74, %r73, %r72;
	ld.global.u32 	%r76, [%rd42+12];
	add.s64 	%rd46, %rd45, %rd43;
	ld.global.u32 	%r77, [%rd46];
	mad.lo.s32 	%r104, %r77, %r76, %r75;
	add.s32 	%r99, %r99, 4;
$L__BB0_7:
	setp.eq.s32 	%p6, %r17, 0;
	@%p6 bra 	$L__BB0_12;
	setp.eq.s32 	%p7, %r17, 1;
	@%p7 bra 	$L__BB0_10;
	add.s32 	%r79, %r99, %r3;
	mul.wide.u32 	%rd47, %r79, 4;
	add.s64 	%rd48, %rd2, %rd47;
	ld.global.u32 	%r80, [%rd48];
	mad.lo.s32 	%r81, %r99, %r30, %r2;
	mul.wide.s32 	%rd49, %r81, 4;
	add.s64 	%rd50, %rd1, %rd49;
	ld.global.u32 	%r82, [%rd50];
	mad.lo.s32 	%r83, %r82, %r80, %r104;
	cvt.u64.u32 	%rd51, %r3;
	cvt.u64.u32 	%rd52, %r99;
	add.s64 	%rd53, %rd52, %rd51;
	shl.b64 	%rd54, %rd53, 2;
	add.s64 	%rd55, %rd2, %rd54;
	ld.global.u32 	%r84, [%rd55+4];
	mul.wide.s32 	%rd56, %r30, 4;
	add.s64 	%rd57, %rd50, %rd56;
	ld.global.u32 	%r85, [%rd57];
	mad.lo.s32 	%r104, %r85, %r84, %r83;
	add.s32 	%r99, %r99, 2;
$L__BB0_10:
	and.b32  	%r86, %r30, 1;
	setp.eq.b32 	%p8, %r86, 1;
	not.pred 	%p9, %p8;
	@%p9 bra 	$L__BB0_12;
	add.s32 	%r87, %r99, %r3;
	mul.wide.u32 	%rd58, %r87, 4;
	add.s64 	%rd59, %rd2, %rd58;
	ld.global.u32 	%r88, [%rd59];
	mad.lo.s32 	%r89, %r99, %r30, %r2;
	mul.wide.s32 	%rd60, %r89, 4;
	add.s64 	%rd61, %rd1, %rd60;
	ld.global.u32 	%r90, [%rd61];
	mad.lo.s32 	%r104, %r90, %r88, %r104;
$L__BB0_12:
	ld.param.u64 	%rd65, [_Z7matMultPiS_S_i_param_2];
	add.s32 	%r91, %r3, %r2;
	cvta.to.global.u64 	%rd62, %rd65;
	mul.wide.s32 	%rd63, %r91, 4;
	add.s64 	%rd64, %rd62, %rd63;
	st.global.u32 	[%rd64], %r104;
$L__BB0_13:
	ret;

}


// ===== COMPILED SASS (sm_100) =====

	.target	sm_100

	.elftype	@"ET_EXEC"


//--------------------- .note.nv.tkinfo           --------------------------
	.section	.note.nv.tkinfo,"",@"SHT_NOTE"
	.sectionflags	@"SHF_NOTE_NV_TKINFO"
	.tkinfo
        /*0018*/ 	.word	0x00000002
        /*0030*/ 	.string	""
        /*0030*/ 	.string	"ptxas"
        /*0030*/ 	.string	"Cuda compilation tools, release 13.0, V13.0.88"
        /*0030*/ 	.string	"Build cuda_13.0.r13.0/compiler.36424714_0"
        /*0030*/ 	.string	"-arch sm_100 -m 64 "



//--------------------- .note.nv.cuinfo           --------------------------
	.section	.note.nv.cuinfo,"",@"SHT_NOTE"
	.sectionflags	@"SHF_NOTE_NV_CUINFO"
        /*0018*/ 	.short	0x0002
        /*001a*/ 	.short	0x0064
        /*001c*/ 	.short	0x0082
	.zero		2


//--------------------- .nv.info                  --------------------------
	.section	.nv.info,"",@"SHT_CUDA_INFO"
	.align	4


	//----- nvinfo : EIATTR_REGCOUNT
	.align		4
        /*0000*/ 	.byte	0x04, 0x2f
        /*0002*/ 	.short	(.L_1 - .L_0)
	.align		4
.L_0:
        /*0004*/ 	.word	index@(_Z7matMultPiS_S_i)
        /*0008*/ 	.word	0x0000001e


	//----- nvinfo : EIATTR_FRAME_SIZE
	.align		4
.L_1:
        /*000c*/ 	.byte	0x04, 0x11
        /*000e*/ 	.short	(.L_3 - .L_2)
	.align		4
.L_2:
        /*0010*/ 	.word	index@(_Z7matMultPiS_S_i)
        /*0014*/ 	.word	0x00000000


	//----- nvinfo : EIATTR_MIN_STACK_SIZE
	.align		4
.L_3:
        /*0018*/ 	.byte	0x04, 0x12
        /*001a*/ 	.short	(.L_5 - .L_4)
	.align		4
.L_4:
        /*001c*/ 	.word	index@(_Z7matMultPiS_S_i)
        /*0020*/ 	.word	0x00000000
.L_5:


//--------------------- .nv.compat                --------------------------
	.section	.nv.compat,"",@"SHT_CUDA_COMPAT_INFO"
	.align	4
        /*0000*/ 	.byte	0x02, 0x09, 0x00, 0x00, 0x02, 0x02, 0x01, 0x00, 0x02, 0x05, 0x05, 0x00, 0x03, 0x07, 0x01, 0x01
        /*0010*/ 	.byte	0x02, 0x03, 0x00, 0x00, 0x02, 0x06, 0x01, 0x00, 0x04, 0x0b, 0x08, 0x00, 0x09, 0x00, 0x00, 0x00
        /*0020*/ 	.byte	0x00, 0x00, 0x00, 0x00


//--------------------- .nv.info._Z7matMultPiS_S_i --------------------------
	.section	.nv.info._Z7matMultPiS_S_i,"",@"SHT_CUDA_INFO"
	.sectionflags	@""
	.align	4


	//----- nvinfo : EIATTR_CUDA_API_VERSION
	.align		4
        /*0000*/ 	.byte	0x04, 0x37
        /*0002*/ 	.short	(.L_7 - .L_6)
.L_6:
        /*0004*/ 	.word	0x00000082


	//----- nvinfo : EIATTR_KPARAM_INFO
	.align		4
.L_7:
        /*0008*/ 	.byte	0x04, 0x17
        /*000a*/ 	.short	(.L_9 - .L_8)
.L_8:
        /*000c*/ 	.word	0x00000000
        /*0010*/ 	.short	0x0003
        /*0012*/ 	.short	0x0018
        /*0014*/ 	.byte	0x00, 0xf0, 0x11, 0x00


	//----- nvinfo : EIATTR_KPARAM_INFO
	.align		4
.L_9:
        /*0018*/ 	.byte	0x04, 0x17
        /*001a*/ 	.short	(.L_11 - .L_10)
.L_10:
        /*001c*/ 	.word	0x00000000
        /*0020*/ 	.short	0x0002
        /*0022*/ 	.short	0x0010
        /*0024*/ 	.byte	0x00, 0xf5, 0x21, 0x00


	//----- nvinfo : EIATTR_KPARAM_INFO
	.align		4
.L_11:
        /*0028*/ 	.byte	0x04, 0x17
        /*002a*/ 	.short	(.L_13 - .L_12)
.L_12:
        /*002c*/ 	.word	0x00000000
        /*0030*/ 	.short	0x0001
        /*0032*/ 	.short	0x0008
        /*0034*/ 	.byte	0x00, 0xf5, 0x21, 0x00


	//----- nvinfo : EIATTR_KPARAM_INFO
	.align		4
.L_13:
        /*0038*/ 	.byte	0x04, 0x17
        /*003a*/ 	.short	(.L_15 - .L_14)
.L_14:
        /*003c*/ 	.word	0x00000000
        /*0040*/ 	.short	0x0000
        /*0042*/ 	.short	0x0000
        /*0044*/ 	.byte	0x00, 0xf5, 0x21, 0x00


	//----- nvinfo : EIATTR_SPARSE_MMA_MASK
	.align		4
.L_15:
        /*0048*/ 	.byte	0x03, 0x50
        /*004a*/ 	.short	0x0000


	//----- nvinfo : EIATTR_MAXREG_COUNT
	.align		4
        /*004c*/ 	.byte	0x03, 0x1b
        /*004e*/ 	.short	0x00ff


	//----- nvinfo : EIATTR_MERCURY_ISA_VERSION
	.align		4
        /*0050*/ 	.byte	0x03, 0x5f
        /*0052*/ 	.short	0x0101


	//----- nvinfo : EIATTR_VRC_CTA_INIT_COUNT
	.align		4
        /*0054*/ 	.byte	0x02, 0x4a
	.zero		1
	.zero		1


	//----- nvinfo : EIATTR_EXIT_INSTR_OFFSETS
	.align		4
        /*0058*/ 	.byte	0x04, 0x1c
        /*005a*/ 	.short	(.L_17 - .L_16)


	//   ....[0]....
.L_16:
        /*005c*/ 	.word	0x000000c0


	//   ....[1]....
        /*0060*/ 	.word	0x00000a90


	//----- nvinfo : EIATTR_CBANK_PARAM_SIZE
	.align		4
.L_17:
        /*0064*/ 	.byte	0x03, 0x19
        /*0066*/ 	.short	0x001c


	//----- nvinfo : EIATTR_PARAM_CBANK
	.align		4
        /*0068*/ 	.byte	0x04, 0x0a
        /*006a*/ 	.short	(.L_19 - .L_18)
	.align		4
.L_18:
        /*006c*/ 	.word	index@(.nv.constant0._Z7matMultPiS_S_i)
        /*0070*/ 	.short	0x0380
        /*0072*/ 	.short	0x001c


	//----- nvinfo : EIATTR_SW_WAR
	.align		4
.L_19:
        /*0074*/ 	.byte	0x04, 0x36
        /*0076*/ 	.short	(.L_21 - .L_20)
.L_20:
        /*0078*/ 	.word	0x00000008
.L_21:


//--------------------- .nv.callgraph             --------------------------
	.section	.nv.callgraph,"",@"SHT_CUDA_CALLGRAPH"
	.align	4
	.sectionentsize	8
	.align		4
        /*0000*/ 	.word	0x00000000
	.align		4
        /*0004*/ 	.word	0xffffffff
	.align		4
        /*0008*/ 	.word	0x00000000
	.align		4
        /*000c*/ 	.word	0xfffffffe
	.align		4
        /*0010*/ 	.word	0x00000000
	.align		4
        /*0014*/ 	.word	0xfffffffd
	.align		4
        /*0018*/ 	.word	0x00000000
	.align		4
        /*001c*/ 	.word	0xfffffffc


//--------------------- .text._Z7matMultPiS_S_i   --------------------------
	.section	.text._Z7matMultPiS_S_i,"ax",@progbits
	.align	128
        .global         _Z7matMultPiS_S_i
        .type           _Z7matMultPiS_S_i,@function
        .size           _Z7matMultPiS_S_i,(.L_x_5 - _Z7matMultPiS_S_i)
        .other          _Z7matMultPiS_S_i,@"STO_CUDA_ENTRY STV_DEFAULT"
_Z7matMultPiS_S_i:
.text._Z7matMultPiS_S_i:
[----:B------:R-:W-:Y:S01]  /*0000*/  LDC R1, c[0x0][0x37c] ;  /* 0x0000df00ff017b82 */ /* 0x000fe20000000800 */
[----:B------:R-:W0:Y:S07]  /*0010*/  S2R R0, SR_TID.Y ;  /* 0x0000000000007919 */ /* 0x000e2e0000002200 */
[----:B------:R-:W0:Y:S01]  /*0020*/  S2UR UR4, SR_CTAID.Y ;  /* 0x00000000000479c3 */ /* 0x000e220000002600 */
[----:B------:R-:W1:Y:S01]  /*0030*/  LDCU UR20, c[0x0][0x398] ;  /* 0x00007300ff1477ac */ /* 0x000e620008000800 */
[----:B------:R-:W2:Y:S06]  /*0040*/  S2R R3, SR_TID.X ;  /* 0x0000000000037919 */ /* 0x000eac0000002100 */
[----:B------:R-:W0:Y:S08]  /*0050*/  LDC R13, c[0x0][0x364] ;  /* 0x0000d900ff0d7b82 */ /* 0x000e300000000800 */
[----:B------:R-:W2:Y:S08]  /*0060*/  S2UR UR5, SR_CTAID.X ;  /* 0x00000000000579c3 */ /* 0x000eb00000002500 */
[----:B------:R-:W2:Y:S01]  /*0070*/  LDC R2, c[0x0][0x360] ;  /* 0x0000d800ff027b82 */ /* 0x000ea20000000800 */
[----:B0-----:R-:W-:-:S02]  /*0080*/  IMAD R13, R13, UR4, R0 ;  /* 0x000000040d0d7c24 */ /* 0x001fc4000f8e0200 */
[----:B--2---:R-:W-:-:S05]  /*0090*/  IMAD R0, R2, UR5, R3 ;  /* 0x0000000502007c24 */ /* 0x004fca000f8e0203 */
[----:B------:R-:W-:-:S04]  /*00a0*/  VIMNMX R2, PT, PT, R13, R0, !PT ;  /* 0x000000000d027248 */ /* 0x000fc80007fe0100 */
[----:B-1----:R-:W-:-:S13]  /*00b0*/  ISETP.GE.AND P0, PT, R2, UR20, PT ;  /* 0x0000001402007c0c */ /* 0x002fda000bf06270 */
[----:B------:R-:W-:Y:S05]  /*00c0*/  @P0 EXIT ;  /* 0x000000000000094d */ /* 0x000fea0003800000 */
[----:B------:R-:W-:Y:S01]  /*00d0*/  UISETP.GE.U32.AND UP0, UPT, UR20, 0x8, UPT ;  /* 0x000000081400788c */ /* 0x000fe2000bf06070 */
[----:B------:R-:W-:Y:S02]  /*00e0*/  HFMA2 R12, -RZ, RZ, 0, 0 ;  /* 0x00000000ff0c7431 */ /* 0x000fe400000001ff */
[----:B------:R-:W-:Y:S01]  /*00f0*/  IMAD R13, R13, UR20, RZ ;  /* 0x000000140d0d7c24 */ /* 0x000fe2000f8e02ff */
[----:B------:R-:W-:Y:S01]  /*0100*/  UMOV UR4, URZ ;  /* 0x000000ff00047c82 */ /* 0x000fe20008000000 */
[----:B------:R-:W0:Y:S04]  /*0110*/  LDCU.64 UR18, c[0x0][0x358] ;  /* 0x00006b00ff1277ac */ /* 0x000e280008000a00 */
[----:B------:R-:W-:Y:S05]  /*0120*/  BRA.U !UP0, `(.L_x_0) ;  /* 0x0000000508047547 */ /* 0x000fea000b800000 */
[----:B------:R-:W1:Y:S01]  /*0130*/  LDCU.128 UR24, c[0x0][0x380] ;  /* 0x00007000ff1877ac */ /* 0x000e620008000c00 */
[----:B------:R-:W-:Y:S02]  /*0140*/  MOV R12, RZ ;  /* 0x000000ff000c7202 */ /* 0x000fe40000000f00 */
[----:B------:R-:W-:Y:S01]  /*0150*/  MOV R14, R0 ;  /* 0x00000000000e7202 */ /* 0x000fe20000000f00 */
[----:B------:R-:W-:-:S04]  /*0160*/  ULOP3.LUT UR4, UR20, 0x7ffffff8, URZ, 0xc0, !UPT ;  /* 0x7ffffff814047892 */ /* 0x000fc8000f8ec0ff */
[----:B------:R-:W-:Y:S01]  /*0170*/  UIADD3 UR5, UPT, UPT, -UR4, URZ, URZ ;  /* 0x000000ff04057290 */ /* 0x000fe2000fffe1ff */
[----:B-1----:R-:W-:Y:S01]  /*0180*/  MOV R2, UR24 ;  /* 0x0000001800027c02 */ /* 0x002fe20008000f00 */
[----:B------:R-:W-:Y:S01]  /*0190*/  UIMAD.WIDE UR6, UR20, 0x8, UR26 ;  /* 0x00000008140678a5 */ /* 0x000fe2000f8e021a */
[----:B------:R-:W-:Y:S01]  /*01a0*/  MOV R3, UR25 ;  /* 0x0000001900037c02 */ /* 0x000fe20008000f00 */
[----:B------:R-:W-:Y:S02]  /*01b0*/  UIMAD.WIDE UR8, UR20, 0xc, UR26 ;  /* 0x0000000c140878a5 */ /* 0x000fe4000f8e021a */
[----:B------:R-:W-:Y:S01]  /*01c0*/  UIMAD.WIDE UR10, UR20, 0x10, UR26 ;  /* 0x00000010140a78a5 */ /* 0x000fe2000f8e021a */
[----:B------:R-:W-:Y:S01]  /*01d0*/  IMAD.WIDE.U32 R2, R13, 0x4, R2 ;  /* 0x000000040d027825 */ /* 0x000fe200078e0002 */
[----:B------:R-:W-:Y:S02]  /*01e0*/  UIMAD.WIDE UR12, UR20, 0x14, UR26 ;  /* 0x00000014140c78a5 */ /* 0x000fe4000f8e021a */
[----:B------:R-:W-:Y:S01]  /*01f0*/  UIMAD.WIDE UR14, UR20, 0x18, UR26 ;  /* 0x00000018140e78a5 */ /* 0x000fe2000f8e021a */
[----:B------:R-:W-:Y:S01]  /*0200*/  IADD3 R2, P0, PT, R2, 0x10, RZ ;  /* 0x0000001002027810 */ /* 0x000fe20007f1e0ff */
[----:B------:R-:W-:-:S03]  /*0210*/  UIMAD.WIDE UR16, UR20, 0x1c, UR26 ;  /* 0x0000001c141078a5 */ /* 0x000fc6000f8e021a */
[----:B------:R-:W-:-:S09]  /*0220*/  IADD3.X R3, PT, PT, RZ, R3, RZ, P0, !PT ;  /* 0x00000003ff037210 */ /* 0x000fd200007fe4ff */
.L_x_1:
[----:B------:R-:W-:Y:S01]  /*0230*/  UIMAD.WIDE UR22, UR20, 0x4, UR26 ;  /* 0x00000004141678a5 */ /* 0x000fe2000f8e021a */
[----:B------:R-:W-:Y:S02]  /*0240*/  IMAD.MOV.U32 R23, RZ, RZ, 0x4 ;  /* 0x00000004ff177424 */ /* 0x000fe400078e00ff */
[----:B------:R-:W-:Y:S01]  /*0250*/  HFMA2 R11, -RZ, RZ, 0, 2.384185791015625e-07 ;  /* 0x00000004ff0b7431 */ /* 0x000fe200000001ff */
[----:B------:R-:W-:Y:S01]  /*0260*/  MOV R25, 0x4 ;  /* 0x0000000400197802 */ /* 0x000fe20000000f00 */
[----:B0-----:R-:W2:Y:S01]  /*0270*/  LDG.E R21, desc[UR18][R2.64+-0x10] ;  /* 0xfffff01202157981 */ /* 0x001ea2000c1e1900 */
[C---:B------:R-:W-:Y:S01]  /*0280*/  IMAD.WIDE R22, R14.reuse, R23, UR26 ;  /* 0x0000001a0e167e25 */ /* 0x040fe2000f8e0217 */
[----:B------:R-:W-:Y:S02]  /*0290*/  MOV R8, UR22 ;  /* 0x0000001600087c02 */ /* 0x000fe40008000f00 */
[----:B------:R-:W-:Y:S01]  /*02a0*/  MOV R9, UR23 ;  /* 0x0000001700097c02 */ /* 0x000fe20008000f00 */
[----:B------:R-:W3:Y:S02]  /*02b0*/  LDG.E R19, desc[UR18][R2.64+-0xc] ;  /* 0xfffff41202137981 */ /* 0x000ee4000c1e1900 */
[----:B------:R-:W-:-:S02]  /*02c0*/  IMAD.WIDE R8, R14, 0x4, R8 ;  /* 0x000000040e087825 */ /* 0x000fc400078e0208 */
[----:B------:R-:W2:Y:S01]  /*02d0*/  LDG.E R22, desc[UR18][R22.64] ;  /* 0x0000001216167981 */ /* 0x000ea2000c1e1900 */
[----:B------:R-:W-:Y:S01]  /*02e0*/  MOV R5, 0x4 ;  /* 0x0000000400057802 */ /* 0x000fe20000000f00 */
[C---:B------:R-:W-:Y:S02]  /*02f0*/  IMAD.WIDE R24, R14.reuse, R25, UR6 ;  /* 0x000000060e187e25 */ /* 0x040fe4000f8e0219 */
[----:B------:R0:W3:Y:S02]  /*0300*/  LDG.E R20, desc[UR18][R8.64] ;  /* 0x0000001208147981 */ /* 0x0000e4000c1e1900 */
[----:B------:R-:W-:Y:S02]  /*0310*/  IMAD.WIDE R10, R14, R11, UR8 ;  /* 0x000000080e0a7e25 */ /* 0x000fe4000f8e020b */
[----:B------:R-:W4:Y:S04]  /*0320*/  LDG.E R18, desc[UR18][R24.64] ;  /* 0x0000001218127981 */ /* 0x000f28000c1e1900 */
[----:B------:R-:W4:Y:S01]  /*0330*/  LDG.E R17, desc[UR18][R2.64+-0x8] ;  /* 0xfffff81202117981 */ /* 0x000f22000c1e1900 */
[----:B0-----:R-:W-:-:S02]  /*0340*/  HFMA2 R9, -RZ, RZ, 0, 2.384185791015625e-07 ;  /* 0x00000004ff097431 */ /* 0x001fc400000001ff */
[----:B------:R-:W-:Y:S01]  /*0350*/  IMAD.MOV.U32 R7, RZ, RZ, 0x4 ;  /* 0x00000004ff077424 */ /* 0x000fe200078e00ff */
[----:B------:R0:W5:Y:S01]  /*0360*/  LDG.E R16, desc[UR18][R10.64] ;  /* 0x000000120a107981 */ /* 0x000162000c1e1900 */
[----:B------:R-:W-:-:S03]  /*0370*/  IMAD.WIDE R4, R14, R5, UR10 ;  /* 0x0000000a0e047e25 */ /* 0x000fc6000f8e0205 */
[----:B------:R-:W5:Y:S01]  /*0380*/  LDG.E R15, desc[UR18][R2.64+-0x4] ;  /* 0xfffffc12020f7981 */ /* 0x000f62000c1e1900 */
[C---:B------:R-:W-:Y:S01]  /*0390*/  IMAD.WIDE R6, R14.reuse, R7, UR12 ;  /* 0x0000000c0e067e25 */ /* 0x040fe2000f8e0207 */
[----:B------:R-:W-:Y:S02]  /*03a0*/  MOV R27, 0x4 ;  /* 0x00000004001b7802 */ /* 0x000fe40000000f00 */
[----:B------:R1:W5:Y:S01]  /*03b0*/  LDG.E R4, desc[UR18][R4.64] ;  /* 0x0000001204047981 */ /* 0x000362000c1e1900 */
[----:B------:R-:W-:-:S03]  /*03c0*/  IMAD.WIDE R8, R14, R9, UR14 ;  /* 0x0000000e0e087e25 */ /* 0x000fc6000f8e0209 */
[----:B------:R-:W5:Y:S01]  /*03d0*/  LDG.E R23, desc[UR18][R2.64] ;  /* 0x0000001202177981 */ /* 0x000f62000c1e1900 */
[----:B0-----:R-:W-:-:S03]  /*03e0*/  IMAD.WIDE R10, R14, R27, UR16 ;  /* 0x000000100e0a7e25 */ /* 0x001fc6000f8e021b */
[----:B------:R-:W5:Y:S04]  /*03f0*/  LDG.E R7, desc[UR18][R6.64] ;  /* 0x0000001206077981 */ /* 0x000f68000c1e1900 */
[----:B------:R-:W5:Y:S04]  /*0400*/  LDG.E R24, desc[UR18][R2.64+0x4] ;  /* 0x0000041202187981 */ /* 0x000f68000c1e1900 */
[----:B------:R-:W5:Y:S04]  /*0410*/  LDG.E R8, desc[UR18][R8.64] ;  /* 0x0000001208087981 */ /* 0x000f68000c1e1900 */
[----:B------:R-:W5:Y:S04]  /*0420*/  LDG.E R25, desc[UR18][R2.64+0x8] ;  /* 0x0000081202197981 */ /* 0x000f68000c1e1900 */
[----:B------:R-:W5:Y:S04]  /*0430*/  LDG.E R10, desc[UR18][R10.64] ;  /* 0x000000120a0a7981 */ /* 0x000f68000c1e1900 */
[----:B------:R0:W5:Y:S01]  /*0440*/  LDG.E R27, desc[UR18][R2.64+0xc] ;  /* 0x00000c12021b7981 */ /* 0x000162000c1e1900 */
[----:B------:R-:W-:-:S04]  /*0450*/  UIADD3 UR5, UPT, UPT, UR5, 0x8, URZ ;  /* 0x0000000805057890 */ /* 0x000fc8000fffe0ff */
[----:B------:R-:W-:Y:S01]  /*0460*/  UISETP.NE.AND UP0, UPT, UR5, URZ, UPT ;  /* 0x000000ff0500728c */ /* 0x000fe2000bf05270 */
[----:B-1----:R-:W-:Y:S02]  /*0470*/  MOV R5, UR20 ;  /* 0x0000001400057c02 */ /* 0x002fe40008000f00 */
[----:B0-----:R-:W-:Y:S02]  /*0480*/  IADD3 R2, P0, PT, R2, 0x20, RZ ;  /* 0x0000002002027810 */ /* 0x001fe40007f1e0ff */
[----:B------:R-:W-:Y:S02]  /*0490*/  LEA R14, R5, R14, 0x3 ;  /* 0x0000000e050e7211 */ /* 0x000fe400078e18ff */
[----:B------:R-:W-:Y:S01]  /*04a0*/  IADD3.X R3, PT, PT, RZ, R3, RZ, P0, !PT ;  /* 0x00000003ff037210 */ /* 0x000fe200007fe4ff */
[----:B--2---:R-:W-:-:S04]  /*04b0*/  IMAD R21, R21, R22, R12 ;  /* 0x0000001615157224 */ /* 0x004fc800078e020c */
[----:B---3--:R-:W-:-:S04]  /*04c0*/  IMAD R19, R19, R20, R21 ;  /* 0x0000001413137224 */ /* 0x008fc800078e0215 */
[----:B----4-:R-:W-:-:S04]  /*04d0*/  IMAD R17, R17, R18, R19 ;  /* 0x0000001211117224 */ /* 0x010fc800078e0213 */
[----:B-----5:R-:W-:-:S04]  /*04e0*/  IMAD R15, R15, R16, R17 ;  /* 0x000000100f0f7224 */ /* 0x020fc800078e0211 */
[----:B------:R-:W-:-:S04]  /*04f0*/  IMAD R4, R23, R4, R15 ;  /* 0x0000000417047224 */ /* 0x000fc800078e020f */
[----:B------:R-:W-:-:S04]  /*0500*/  IMAD R4, R24, R7, R4 ;  /* 0x0000000718047224 */ /* 0x000fc800078e0204 */
[----:B------:R-:W-:-:S04]  /*0510*/  IMAD R4, R25, R8, R4 ;  /* 0x0000000819047224 */ /* 0x000fc800078e0204 */
[----:B------:R-:W-:Y:S01]  /*0520*/  IMAD R12, R27, R10, R4 ;  /* 0x0000000a1b0c7224 */ /* 0x000fe200078e0204 */
[----:B------:R-:W-:Y:S06]  /*0530*/  BRA.U UP0, `(.L_x_1) ;  /* 0xfffffffd003c7547 */ /* 0x000fec000b83ffff */
.L_x_0:
[----:B------:R-:W-:-:S04]  /*0540*/  ULOP3.LUT UR6, UR20, 0x7, URZ, 0xc0, !UPT ;  /* 0x0000000714067892 */ /* 0x000fc8000f8ec0ff */
[----:B------:R-:W-:-:S09]  /*0550*/  UISETP.NE.AND UP0, UPT, UR6, URZ, UPT ;  /* 0x000000ff0600728c */ /* 0x000fd2000bf05270 */
[----:B------:R-:W-:Y:S05]  /*0560*/  BRA.U !UP0, `(.L_x_2) ;  /* 0x0000000508387547 */ /* 0x000fea000b800000 */
[----:B------:R-:W-:Y:S02]  /*0570*/  UISETP.GE.U32.AND UP0, UPT, UR6, 0x4, UPT ;  /* 0x000000040600788c */ /* 0x000fe4000bf06070 */
[----:B------:R-:W-:-:S04]  /*0580*/  ULOP3.LUT UR5, UR20, 0x3, URZ, 0xc0, !UPT ;  /* 0x0000000314057892 */ /* 0x000fc8000f8ec0ff */
[----:B------:R-:W-:-:S03]  /*0590*/  UISETP.NE.AND UP1, UPT, UR5, URZ, UPT ;  /* 0x000000ff0500728c */ /* 0x000fc6000bf25270 */
[----:B------:R-:W-:Y:S08]  /*05a0*/  BRA.U !UP0, `(.L_x_3) ;  /* 0x00000001087c7547 */ /* 0x000ff0000b800000 */
[----:B------:R-:W1:Y:S01]  /*05b0*/  LDC.64 R6, c[0x0][0x388] ;  /* 0x0000e200ff067b82 */ /* 0x000e620000000a00 */
[----:B------:R-:W2:Y:S01]  /*05c0*/  LDCU.64 UR6, c[0x0][0x380] ;  /* 0x00007000ff0677ac */ /* 0x000ea20008000a00 */
[----:B------:R-:W-:Y:S01]  /*05d0*/  IMAD.U32 R9, RZ, RZ, UR4 ;  /* 0x00000004ff097e24 */ /* 0x000fe2000f8e00ff */
[C---:B------:R-:W-:Y:S02]  /*05e0*/  IADD3 R3, PT, PT, R13.reuse, UR4, RZ ;  /* 0x000000040d037c10 */ /* 0x040fe4000fffe0ff */
[----:B------:R-:W-:Y:S01]  /*05f0*/  IADD3 R10, P0, PT, R13, UR4, RZ ;  /* 0x000000040d0a7c10 */ /* 0x000fe2000ff1e0ff */
[----:B------:R-:W-:Y:S01]  /*0600*/  IMAD R9, R9, UR20, R0 ;  /* 0x0000001409097c24 */ /* 0x000fe2000f8e0200 */
[----:B------:R-:W-:Y:S01]  /*0610*/  MOV R11, UR20 ;  /* 0x00000014000b7c02 */ /* 0x000fe20008000f00 */
[----:B------:R-:W3:Y:S01]  /*0620*/  LDC.64 R4, c[0x0][0x380] ;  /* 0x0000e000ff047b82 */ /* 0x000ee20000000a00 */
[----:B------:R-:W-:Y:S01]  /*0630*/  MOV R15, UR20 ;  /* 0x00000014000f7c02 */ /* 0x000fe20008000f00 */
[----:B-1----:R-:W-:Y:S01]  /*0640*/  IMAD.WIDE R6, R9, 0x4, R6 ;  /* 0x0000000409067825 */ /* 0x002fe200078e0206 */
[----:B------:R-:W-:-:S05]  /*0650*/  MOV R9, UR20 ;  /* 0x0000001400097c02 */ /* 0x000fca0008000f00 */
[----:B------:R-:W-:Y:S02]  /*0660*/  IMAD.WIDE R8, R9, 0x4, R6 ;  /* 0x0000000409087825 */ /* 0x000fe400078e0206 */
[----:B0-----:R-:W4:Y:S02]  /*0670*/  LDG.E R6, desc[UR18][R6.64] ;  /* 0x0000001206067981 */ /* 0x001f24000c1e1900 */
[----:B---3--:R-:W-:Y:S01]  /*0680*/  IMAD.WIDE.U32 R4, R3, 0x4, R4 ;  /* 0x0000000403047825 */ /* 0x008fe200078e0004 */
[----:B------:R-:W-:Y:S01]  /*0690*/  IADD3.X R3, PT, PT, RZ, RZ, RZ, P0, !PT ;  /* 0x000000ffff037210 */ /* 0x000fe200007fe4ff */
[----:B------:R-:W3:Y:S01]  /*06a0*/  LDG.E R17, desc[UR18][R8.64] ;  /* 0x0000001208117981 */ /* 0x000ee2000c1e1900 */
[----:B--2---:R-:W-:-:S03]  /*06b0*/  LEA R2, P0, R10, UR6, 0x2 ;  /* 0x000000060a027c11 */ /* 0x004fc6000f8010ff */
[----:B------:R-:W4:Y:S01]  /*06c0*/  LDG.E R5, desc[UR18][R4.64] ;  /* 0x0000001204057981 */ /* 0x000f22000c1e1900 */
[----:B------:R-:W-:Y:S01]  /*06d0*/  LEA.HI.X R3, R10, UR7, R3, 0x2, P0 ;  /* 0x000000070a037c11 */ /* 0x000fe200080f1403 */
[----:B------:R-:W-:-:S04]  /*06e0*/  IMAD.WIDE R10, R11, 0x4, R8 ;  /* 0x000000040b0a7825 */ /* 0x000fc800078e0208 */
[----:B------:R-:W3:Y:S01]  /*06f0*/  LDG.E R16, desc[UR18][R2.64+0x4] ;  /* 0x0000041202107981 */ /* 0x000ee2000c1e1900 */
[----:B------:R-:W-:-:S03]  /*0700*/  IMAD.WIDE R14, R15, 0x4, R10 ;  /* 0x000000040f0e7825 */ /* 0x000fc600078e020a */
[----:B------:R-:W2:Y:S04]  /*0710*/  LDG.E R19, desc[UR18][R10.64] ;  /* 0x000000120a137981 */ /* 0x000ea8000c1e1900 */
[----:B------:R-:W2:Y:S04]  /*0720*/  LDG.E R18, desc[UR18][R2.64+0x8] ;  /* 0x0000081202127981 */ /* 0x000ea8000c1e1900 */
[----:B------:R-:W5:Y:S04]  /*0730*/  LDG.E R20, desc[UR18][R2.64+0xc] ;  /* 0x00000c1202147981 */ /* 0x000f68000c1e1900 */
[----:B------:R-:W5:Y:S01]  /*0740*/  LDG.E R14, desc[UR18][R14.64] ;  /* 0x000000120e0e7981 */ /* 0x000f62000c1e1900 */
[----:B------:R-:W-:Y:S01]  /*0750*/  UIADD3 UR4, UPT, UPT, UR4, 0x4, URZ ;  /* 0x0000000404047890 */ /* 0x000fe2000fffe0ff */
[----:B----4-:R-:W-:-:S04]  /*0760*/  IMAD R5, R5, R6, R12 ;  /* 0x0000000605057224 */ /* 0x010fc800078e020c */
[----:B---3--:R-:W-:-:S04]  /*0770*/  IMAD R5, R16, R17, R5 ;  /* 0x0000001110057224 */ /* 0x008fc800078e0205 */
[----:B--2---:R-:W-:-:S04]  /*0780*/  IMAD R5, R18, R19, R5 ;  /* 0x0000001312057224 */ /* 0x004fc800078e0205 */
[----:B-----5:R-:W-:-:S07]  /*0790*/  IMAD R12, R20, R14, R5 ;  /* 0x0000000e140c7224 */ /* 0x020fce00078e0205 */
.L_x_3:
[----:B------:R-:W-:Y:S05]  /*07a0*/  BRA.U !UP1, `(.L_x_2) ;  /* 0x0000000109a87547 */ /* 0x000fea000b800000 */
[----:B------:R-:W-:Y:S01]  /*07b0*/  UISETP.NE.AND UP0, UPT, UR5, 0x1, UPT ;  /* 0x000000010500788c */ /* 0x000fe2000bf05270 */
[----:B------:R-:W-:Y:S01]  /*07c0*/  MOV R7, UR4 ;  /* 0x0000000400077c02 */ /* 0x000fe20008000f00 */
[----:B------:R-:W-:Y:S02]  /*07d0*/  ULOP3.LUT UR5, UR20, 0x1, URZ, 0xc0, !UPT ;  /* 0x0000000114057892 */ /* 0x000fe4000f8ec0ff */
[----:B------:R-:W-:Y:S02]  /*07e0*/  MOV R15, UR20 ;  /* 0x00000014000f7c02 */ /* 0x000fe40008000f00 */
[----:B------:R-:W-:Y:S01]  /*07f0*/  UISETP.NE.U32.AND UP1, UPT, UR5, 0x1, UPT ;  /* 0x000000010500788c */ /* 0x000fe2000bf25070 */
[----:B------:R-:W-:-:S04]  /*0800*/  PLOP3.LUT P1, PT, PT, PT, UP0, 0x80, 0x8 ;  /* 0x000000000008781c */ /* 0x000fc80003f2f008 */
[----:B------:R-:W1:Y:S01]  /*0810*/  @UP0 LDCU.128 UR8, c[0x0][0x380] ;  /* 0x00007000ff0807ac */ /* 0x000e620008000c00 */
[----:B------:R-:W-:Y:S01]  /*0820*/  PLOP3.LUT P0, PT, PT, PT, UP1, 0x80, 0x8 ;  /* 0x000000000008781c */ /* 0x000fe20003f0f018 */
[----:B------:R-:W2:Y:S04]  /*0830*/  @UP0 LDCU.64 UR6, c[0x0][0x380] ;  /* 0x00007000ff0607ac */ /* 0x000ea80008000a00 */
[----:B------:R-:W3:Y:S03]  /*0840*/  @!UP1 LDCU.128 UR12, c[0x0][0x380] ;  /* 0x00007000ff0c97ac */ /* 0x000ee60008000c00 */
[C---:B------:R-:W-:Y:S02]  /*0850*/  @P1 IADD3 R3, PT, PT, R13.reuse, UR4, RZ ;  /* 0x000000040d031c10 */ /* 0x040fe4000fffe0ff */
[----:B------:R-:W-:Y:S01]  /*0860*/  @P1 IADD3 R6, P2, PT, R13, UR4, RZ ;  /* 0x000000040d061c10 */ /* 0x000fe2000ff5e0ff */
[----:B------:R-:W-:Y:S01]  /*0870*/  @UP0 UIADD3 UR4, UPT, UPT, UR4, 0x2, URZ ;  /* 0x0000000204040890 */ /* 0x000fe2000fffe0ff */
[----:B-1----:R-:W-:Y:S01]  /*0880*/  MOV R11, UR9 ;  /* 0x00000009000b7c02 */ /* 0x002fe20008000f00 */
[----:B------:R-:W-:Y:S01]  /*0890*/  IMAD.U32 R10, RZ, RZ, UR8 ;  /* 0x00000008ff0a7e24 */ /* 0x000fe2000f8e00ff */
[----:B------:R-:W-:-:S02]  /*08a0*/  MOV R4, UR10 ;  /* 0x0000000a00047c02 */ /* 0x000fc40008000f00 */
[----:B------:R-:W-:Y:S01]  /*08b0*/  MOV R5, UR11 ;  /* 0x0000000b00057c02 */ /* 0x000fe20008000f00 */
[----:B------:R-:W-:-:S04]  /*08c0*/  @P1 IMAD.WIDE.U32 R10, R3, 0x4, R10 ;  /* 0x00000004030a1825 */ /* 0x000fc800078e000a */
[----:B------:R-:W-:Y:S01]  /*08d0*/  @P1 IMAD R3, R7, UR20, R0 ;  /* 0x0000001407031c24 */ /* 0x000fe2000f8e0200 */
[----:B------:R-:W-:Y:S01]  /*08e0*/  @P1 IADD3.X R7, PT, PT, RZ, RZ, RZ, P2, !PT ;  /* 0x000000ffff071210 */ /* 0x000fe200017fe4ff */
[----:B------:R-:W-:Y:S01]  /*08f0*/  IMAD.U32 R19, RZ, RZ, UR4 ;  /* 0x00000004ff137e24 */ /* 0x000fe2000f8e00ff */
[C---:B--2---:R-:W-:Y:S01]  /*0900*/  @P1 LEA R2, P2, R6.reuse, UR6, 0x2 ;  /* 0x0000000606021c11 */ /* 0x044fe2000f8410ff */
[----:B------:R-:W-:Y:S01]  /*0910*/  @P1 IMAD.WIDE R4, R3, 0x4, R4 ;  /* 0x0000000403041825 */ /* 0x000fe200078e0204 */
[----:B------:R-:W-:Y:S01]  /*0920*/  @!P0 IADD3 R17, PT, PT, R13, UR4, RZ ;  /* 0x000000040d118c10 */ /* 0x000fe2000fffe0ff */
[----:B0-----:R-:W2:Y:S01]  /*0930*/  @P1 LDG.E R11, desc[UR18][R10.64] ;  /* 0x000000120a0b1981 */ /* 0x001ea2000c1e1900 */
[----:B------:R-:W-:Y:S01]  /*0940*/  @P1 LEA.HI.X R3, R6, UR7, R7, 0x2, P2 ;  /* 0x0000000706031c11 */ /* 0x000fe200090f1407 */
[----:B------:R-:W-:Y:S01]  /*0950*/  @!P0 IMAD R19, R19, UR20, R0 ;  /* 0x0000001413138c24 */ /* 0x000fe2000f8e0200 */
[----:B---3--:R-:W-:Y:S01]  /*0960*/  MOV R6, UR12 ;  /* 0x0000000c00067c02 */ /* 0x008fe20008000f00 */
[----:B------:R-:W-:Y:S01]  /*0970*/  @P1 IMAD.WIDE R14, R15, 0x4, R4 ;  /* 0x000000040f0e1825 */ /* 0x000fe200078e0204 */
[----:B------:R-:W-:Y:S01]  /*0980*/  MOV R7, UR13 ;  /* 0x0000000d00077c02 */ /* 0x000fe20008000f00 */
[----:B------:R-:W2:Y:S01]  /*0990*/  @P1 LDG.E R4, desc[UR18][R4.64] ;  /* 0x0000001204041981 */ /* 0x000ea2000c1e1900 */
[----:B------:R-:W-:-:S02]  /*09a0*/  MOV R8, UR14 ;  /* 0x0000000e00087c02 */ /* 0x000fc40008000f00 */
[----:B------:R-:W-:Y:S01]  /*09b0*/  MOV R9, UR15 ;  /* 0x0000000f00097c02 */ /* 0x000fe20008000f00 */
[----:B------:R-:W-:Y:S01]  /*09c0*/  @!P0 IMAD.WIDE.U32 R6, R17, 0x4, R6 ;  /* 0x0000000411068825 */ /* 0x000fe200078e0006 */
[----:B------:R-:W3:Y:S03]  /*09d0*/  @P1 LDG.E R14, desc[UR18][R14.64] ;  /* 0x000000120e0e1981 */ /* 0x000ee6000c1e1900 */
[----:B------:R-:W-:Y:S01]  /*09e0*/  @!P0 IMAD.WIDE R8, R19, 0x4, R8 ;  /* 0x0000000413088825 */ /* 0x000fe200078e0208 */
[----:B------:R-:W3:Y:S04]  /*09f0*/  @P1 LDG.E R2, desc[UR18][R2.64+0x4] ;  /* 0x0000041202021981 */ /* 0x000ee8000c1e1900 */
[----:B------:R-:W4:Y:S04]  /*0a00*/  @!P0 LDG.E R7, desc[UR18][R6.64] ;  /* 0x0000001206078981 */ /* 0x000f28000c1e1900 */
[----:B------:R-:W4:Y:S01]  /*0a10*/  @!P0 LDG.E R8, desc[UR18][R8.64] ;  /* 0x0000001208088981 */ /* 0x000f22000c1e1900 */
[----:B--2---:R-:W-:-:S04]  /*0a20*/  @P1 IMAD R11, R11, R4, R12 ;  /* 0x000000040b0b1224 */ /* 0x004fc800078e020c */
[----:B---3--:R-:W-:-:S04]  /*0a30*/  @P1 IMAD R12, R2, R14, R11 ;  /* 0x0000000e020c1224 */ /* 0x008fc800078e020b */
[----:B----4-:R-:W-:-:S07]  /*0a40*/  @!P0 IMAD R12, R7, R8, R12 ;  /* 0x00000008070c8224 */ /* 0x010fce00078e020c */
.L_x_2:
[----:B------:R-:W1:Y:S01]  /*0a50*/  LDC.64 R2, c[0x0][0x390] ;  /* 0x0000e400ff027b82 */ /* 0x000e620000000a00 */
[----:B------:R-:W-:-:S05]  /*0a60*/  IADD3 R13, PT, PT, R0, R13, RZ ;  /* 0x0000000d000d7210 */ /* 0x000fca0007ffe0ff */
[----:B-1----:R-:W-:-:S05]  /*0a70*/  IMAD.WIDE R2, R13, 0x4, R2 ;  /* 0x000000040d027825 */ /* 0x002fca00078e0202 */
[----:B0-----:R-:W-:Y:S01]  /*0a80*/  STG.E desc[UR18][R2.64], R12 ;  /* 0x0000000c02007986 */ /* 0x001fe2000c101912 */
[----:B------:R-:W-:Y:S05]  /*0a90*/  EXIT ;  /* 0x000000000000794d */ /* 0x000fea0003800000 */
.L_x_4:
[----:B------:R-:W-:-:S00]  /*0aa0*/  BRA `(.L_x_4) ;  /* 0xfffffffc00fc7947 */ /* 0x000fc0000383ffff */
[----:B------:R-:W-:-:S00]  /*0ab0*/  NOP ;  /* 0x0000000000007918 */ /* 0x000fc00000000000 */
        /* <DEDUP_REMOVED lines=12> */
.L_x_5:


//--------------------- .nv.shared.reserved.0     --------------------------
	.section	.nv.shared.reserved.0,"aw",@nobits
	.weak		__nv_reservedSMEM_offset_0_alias
	.size		__nv_reservedSMEM_offset_0_alias, 0, 64
	.other		__nv_reservedSMEM_offset_0_alias,@"STO_CUDA_RESERVED_SHARED STV_DEFAULT"
__nv_reservedSMEM_offset_0_alias:
	.zero		0
	.zero		64


//--------------------- .nv.constant0._Z7matMultPiS_S_i --------------------------
	.section	.nv.constant0._Z7matMultPiS_S_i,"a",@progbits
	.sectionflags	@""
	.align	4
.nv.constant0._Z7matMultPiS_S_i:
	.zero		924


//--------------------- SYMBOLS --------------------------

	.type		.nv.reservedSmem.offset0,@object
	.size		.nv.reservedSmem.offset0,0x4
